//
// Generated by NVIDIA NVVM Compiler
//
// Compiler Build ID: CL-36424714
// Cuda compilation tools, release 13.0, V13.0.88
// Based on NVVM 20.0.0
//

.version 9.0
.target sm_100
.address_size 64

	// .globl	_Z8kernel_1v

.visible .entry _Z8kernel_1v()
{


	ret;

}
	// .globl	_Z8kernel_2v
.visible .entry _Z8kernel_2v()
{


	ret;

}
	// .globl	_Z8kernel_3v
.visible .entry _Z8kernel_3v()
{


	ret;

}
	// .globl	_Z8kernel_4v
.visible .entry _Z8kernel_4v()
{


	ret;

}


// ===== COMPILED SASS (sm_100) =====

	.target	sm_100

	.elftype	@"ET_EXEC"


//--------------------- .note.nv.tkinfo           --------------------------
	.section	.note.nv.tkinfo,"",@"SHT_NOTE"
	.sectionflags	@"SHF_NOTE_NV_TKINFO"
	.tkinfo
        /*0018*/ 	.word	0x00000002
        /*0030*/ 	.string	""
        /*0030*/ 	.string	"ptxas"
        /*0030*/ 	.string	"Cuda compilation tools, release 13.0, V13.0.88"
        /*0030*/ 	.string	"Build cuda_13.0.r13.0/compiler.36424714_0"
        /*0030*/ 	.string	"-arch sm_100 -m 64 "



//--------------------- .note.nv.cuinfo           --------------------------
	.section	.note.nv.cuinfo,"",@"SHT_NOTE"
	.sectionflags	@"SHF_NOTE_NV_CUINFO"
        /*0018*/ 	.short	0x0002
        /*001a*/ 	.short	0x0064
        /*001c*/ 	.short	0x0082
	.zero		2


//--------------------- .nv.info                  --------------------------
	.section	.nv.info,"",@"SHT_CUDA_INFO"
	.align	4


	//----- nvinfo : EIATTR_REGCOUNT
	.align		4
        /*0000*/ 	.byte	0x04, 0x2f
        /*0002*/ 	.short	(.L_1 - .L_0)
	.align		4
.L_0:
        /*0004*/ 	.word	index@(_Z8kernel_1v)
        /*0008*/ 	.word	0x00000004


	//----- nvinfo : EIATTR_FRAME_SIZE
	.align		4
.L_1:
        /*000c*/ 	.byte	0x04, 0x11
        /*000e*/ 	.short	(.L_3 - .L_2)
	.align		4
.L_2:
        /*0010*/ 	.word	index@(_Z8kernel_1v)
        /*0014*/ 	.word	0x00000000


	//----- nvinfo : EIATTR_REGCOUNT
	.align		4
.L_3:
        /*0018*/ 	.byte	0x04, 0x2f
        /*001a*/ 	.short	(.L_5 - .L_4)
	.align		4
.L_4:
        /*001c*/ 	.word	index@(_Z8kernel_2v)
        /*0020*/ 	.word	0x00000004


	//----- nvinfo : EIATTR_FRAME_SIZE
	.align		4
.L_5:
        /*0024*/ 	.byte	0x04, 0x11
        /*0026*/ 	.short	(.L_7 - .L_6)
	.align		4
.L_6:
        /*0028*/ 	.word	index@(_Z8kernel_2v)
        /*002c*/ 	.word	0x00000000


	//----- nvinfo : EIATTR_REGCOUNT
	.align		4
.L_7:
        /*0030*/ 	.byte	0x04, 0x2f
        /*0032*/ 	.short	(.L_9 - .L_8)
	.align		4
.L_8:
        /*0034*/ 	.word	index@(_Z8kernel_3v)
        /*0038*/ 	.word	0x00000004


	//----- nvinfo : EIATTR_FRAME_SIZE
	.align		4
.L_9:
        /*003c*/ 	.byte	0x04, 0x11
        /*003e*/ 	.short	(.L_11 - .L_10)
	.align		4
.L_10:
        /*0040*/ 	.word	index@(_Z8kernel_3v)
        /*0044*/ 	.word	0x00000000


	//----- nvinfo : EIATTR_REGCOUNT
	.align		4
.L_11:
        /*0048*/ 	.byte	0x04, 0x2f
        /*004a*/ 	.short	(.L_13 - .L_12)
	.align		4
.L_12:
        /*004c*/ 	.word	index@(_Z8kernel_4v)
        /*0050*/ 	.word	0x00000004


	//----- nvinfo : EIATTR_FRAME_SIZE
	.align		4
.L_13:
        /*0054*/ 	.byte	0x04, 0x11
        /*0056*/ 	.short	(.L_15 - .L_14)
	.align		4
.L_14:
        /*0058*/ 	.word	index@(_Z8kernel_4v)
        /*005c*/ 	.word	0x00000000


	//----- nvinfo : EIATTR_MIN_STACK_SIZE
	.align		4
.L_15:
        /*0060*/ 	.byte	0x04, 0x12
        /*0062*/ 	.short	(.L_17 - .L_16)
	.align		4
.L_16:
        /*0064*/ 	.word	index@(_Z8kernel_4v)
        /*0068*/ 	.word	0x00000000


	//----- nvinfo : EIATTR_MIN_STACK_SIZE
	.align		4
.L_17:
        /*006c*/ 	.byte	0x04, 0x12
        /*006e*/ 	.short	(.L_19 - .L_18)
	.align		4
.L_18:
        /*0070*/ 	.word	index@(_Z8kernel_3v)
        /*0074*/ 	.word	0x00000000


	//----- nvinfo : EIATTR_MIN_STACK_SIZE
	.align		4
.L_19:
        /*0078*/ 	.byte	0x04, 0x12
        /*007a*/ 	.short	(.L_21 - .L_20)
	.align		4
.L_20:
        /*007c*/ 	.word	index@(_Z8kernel_2v)
        /*0080*/ 	.word	0x00000000


	//----- nvinfo : EIATTR_MIN_STACK_SIZE
	.align		4
.L_21:
        /*0084*/ 	.byte	0x04, 0x12
        /*0086*/ 	.short	(.L_23 - .L_22)
	.align		4
.L_22:
        /*0088*/ 	.word	index@(_Z8kernel_1v)
        /*008c*/ 	.word	0x00000000
.L_23:


//--------------------- .nv.compat                --------------------------
	.section	.nv.compat,"",@"SHT_CUDA_COMPAT_INFO"
	.align	4
        /*0000*/ 	.byte	0x02, 0x09, 0x00, 0x00, 0x02, 0x02, 0x01, 0x00, 0x02, 0x05, 0x05, 0x00, 0x03, 0x07, 0x01, 0x01
        /*0010*/ 	.byte	0x02, 0x03, 0x00, 0x00, 0x02, 0x06, 0x01, 0x00, 0x04, 0x0b, 0x08, 0x00, 0x09, 0x00, 0x00, 0x00
        /*0020*/ 	.byte	0x00, 0x00, 0x00, 0x00


//--------------------- .nv.info._Z8kernel_4v     --------------------------
	.section	.nv.info._Z8kernel_4v,"",@"SHT_CUDA_INFO"
	.sectionflags	@""
	.align	4


	//----- nvinfo : EIATTR_CUDA_API_VERSION
	.align		4
        /*0000*/ 	.byte	0x04, 0x37
        /*0002*/ 	.short	(.L_25 - .L_24)
.L_24:
        /*0004*/ 	.word	0x00000082


	//----- nvinfo : EIATTR_SPARSE_MMA_MASK
	.align		4
.L_25:
        /*0008*/ 	.byte	0x03, 0x50
        /*000a*/ 	.short	0x0000


	//----- nvinfo : EIATTR_MAXREG_COUNT
	.align		4
        /*000c*/ 	.byte	0x03, 0x1b
        /*000e*/ 	.short	0x00ff


	//----- nvinfo : EIATTR_MERCURY_ISA_VERSION
	.align		4
        /*0010*/ 	.byte	0x03, 0x5f
        /*0012*/ 	.short	0x0101


	//----- nvinfo : EIATTR_VRC_CTA_INIT_COUNT
	.align		4
        /*0014*/ 	.byte	0x02, 0x4a
	.zero		1
	.zero		1


	//----- nvinfo : EIATTR_EXIT_INSTR_OFFSETS
	.align		4
        /*0018*/ 	.byte	0x04, 0x1c
        /*001a*/ 	.short	(.L_27 - .L_26)


	//   ....[0]....
.L_26:
        /*001c*/ 	.word	0x00000010


	//----- nvinfo : EIATTR_SW_WAR
	.align		4
.L_27:
        /*0020*/ 	.byte	0x04, 0x36
        /*0022*/ 	.short	(.L_29 - .L_28)
.L_28:
        /*0024*/ 	.word	0x00000008
.L_29:


//--------------------- .nv.info._Z8kernel_3v     --------------------------
	.section	.nv.info._Z8kernel_3v,"",@"SHT_CUDA_INFO"
	.sectionflags	@""
	.align	4


	//----- nvinfo : EIATTR_CUDA_API_VERSION
	.align		4
        /*0000*/ 	.byte	0x04, 0x37
        /*0002*/ 	.short	(.L_31 - .L_30)
.L_30:
        /*0004*/ 	.word	0x00000082


	//----- nvinfo : EIATTR_SPARSE_MMA_MASK
	.align		4
.L_31:
        /*0008*/ 	.byte	0x03, 0x50
        /*000a*/ 	.short	0x0000


	//----- nvinfo : EIATTR_MAXREG_COUNT
	.align		4
        /*000c*/ 	.byte	0x03, 0x1b
        /*000e*/ 	.short	0x00ff


	//----- nvinfo : EIATTR_MERCURY_ISA_VERSION
	.align		4
        /*0010*/ 	.byte	0x03, 0x5f
        /*0012*/ 	.short	0x0101


	//----- nvinfo : EIATTR_VRC_CTA_INIT_COUNT
	.align		4
        /*0014*/ 	.byte	0x02, 0x4a
	.zero		1
	.zero		1


	//----- nvinfo : EIATTR_EXIT_INSTR_OFFSETS
	.align		4
        /*0018*/ 	.byte	0x04, 0x1c
        /*001a*/ 	.short	(.L_33 - .L_32)


	//   ....[0]....
.L_32:
        /*001c*/ 	.word	0x00000010


	//----- nvinfo : EIATTR_SW_WAR
	.align		4
.L_33:
        /*0020*/ 	.byte	0x04, 0x36
        /*0022*/ 	.short	(.L_35 - .L_34)
.L_34:
        /*0024*/ 	.word	0x00000008
.L_35:


//--------------------- .nv.info._Z8kernel_2v     --------------------------
	.section	.nv.info._Z8kernel_2v,"",@"SHT_CUDA_INFO"
	.sectionflags	@""
	.align	4


	//----- nvinfo : EIATTR_CUDA_API_VERSION
	.align		4
        /*0000*/ 	.byte	0x04, 0x37
        /*0002*/ 	.short	(.L_37 - .L_36)
.L_36:
        /*0004*/ 	.word	0x00000082


	//----- nvinfo : EIATTR_SPARSE_MMA_MASK
	.align		4
.L_37:
        /*0008*/ 	.byte	0x03, 0x50
        /*000a*/ 	.short	0x0000


	//----- nvinfo : EIATTR_MAXREG_COUNT
	.align		4
        /*000c*/ 	.byte	0x03, 0x1b
        /*000e*/ 	.short	0x00ff


	//----- nvinfo : EIATTR_MERCURY_ISA_VERSION
	.align		4
        /*0010*/ 	.byte	0x03, 0x5f
        /*0012*/ 	.short	0x0101


	//----- nvinfo : EIATTR_VRC_CTA_INIT_COUNT
	.align		4
        /*0014*/ 	.byte	0x02, 0x4a
	.zero		1
	.zero		1


	//----- nvinfo : EIATTR_EXIT_INSTR_OFFSETS
	.align		4
        /*0018*/ 	.byte	0x04, 0x1c
        /*001a*/ 	.short	(.L_39 - .L_38)


	//   ....[0]....
.L_38:
        /*001c*/ 	.word	0x00000010


	//----- nvinfo : EIATTR_SW_WAR
	.align		4
.L_39:
        /*0020*/ 	.byte	0x04, 0x36
        /*0022*/ 	.short	(.L_41 - .L_40)
.L_40:
        /*0024*/ 	.word	0x00000008
.L_41:


//--------------------- .nv.info._Z8kernel_1v     --------------------------
	.section	.nv.info._Z8kernel_1v,"",@"SHT_CUDA_INFO"
	.sectionflags	@""
	.align	4


	//----- nvinfo : EIATTR_CUDA_API_VERSION
	.align		4
        /*0000*/ 	.byte	0x04, 0x37
        /*0002*/ 	.short	(.L_43 - .L_42)
.L_42:
        /*0004*/ 	.word	0x00000082


	//----- nvinfo : EIATTR_SPARSE_MMA_MASK
	.align		4
.L_43:
        /*0008*/ 	.byte	0x03, 0x50
        /*000a*/ 	.short	0x0000


	//----- nvinfo : EIATTR_MAXREG_COUNT
	.align		4
        /*000c*/ 	.byte	0x03, 0x1b
        /*000e*/ 	.short	0x00ff


	//----- nvinfo : EIATTR_MERCURY_ISA_VERSION
	.align		4
        /*0010*/ 	.byte	0x03, 0x5f
        /*0012*/ 	.short	0x0101


	//----- nvinfo : EIATTR_VRC_CTA_INIT_COUNT
	.align		4
        /*0014*/ 	.byte	0x02, 0x4a
	.zero		1
	.zero		1


	//----- nvinfo : EIATTR_EXIT_INSTR_OFFSETS
	.align		4
        /*0018*/ 	.byte	0x04, 0x1c
        /*001a*/ 	.short	(.L_45 - .L_44)


	//   ....[0]....
.L_44:
        /*001c*/ 	.word	0x00000010


	//----- nvinfo : EIATTR_SW_WAR
	.align		4
.L_45:
        /*0020*/ 	.byte	0x04, 0x36
        /*0022*/ 	.short	(.L_47 - .L_46)
.L_46:
        /*0024*/ 	.word	0x00000008
.L_47:


//--------------------- .nv.callgraph             --------------------------
	.section	.nv.callgraph,"",@"SHT_CUDA_CALLGRAPH"
	.align	4
	.sectionentsize	8
	.align		4
        /*0000*/ 	.word	0x00000000
	.align		4
        /*0004*/ 	.word	0xffffffff
	.align		4
        /*0008*/ 	.word	0x00000000
	.align		4
        /*000c*/ 	.word	0xfffffffe
	.align		4
        /*0010*/ 	.word	0x00000000
	.align		4
        /*0014*/ 	.word	0xfffffffd
	.align		4
        /*0018*/ 	.word	0x00000000
	.align		4
        /*001c*/ 	.word	0xfffffffc


//--------------------- .text._Z8kernel_4v        --------------------------
	.section	.text._Z8kernel_4v,"ax",@progbits
	.align	128
        .global         _Z8kernel_4v
        .type           _Z8kernel_4v,@function
        .size           _Z8kernel_4v,(.L_x_4 - _Z8kernel_4v)
        .other          _Z8kernel_4v,@"STO_CUDA_ENTRY STV_DEFAULT"
_Z8kernel_4v:
.text._Z8kernel_4v:
[----:B------:R-:W-:Y:S01]  /*0000*/  LDC R1, c[0x0][0x37c] ;  /* 0x0000df00ff017b82 */ /* 0x000fe20000000800 */
[----:B------:R-:W-:Y:S05]  /*0010*/  EXIT ;  /* 0x000000000000794d */ /* 0x000fea0003800000 */
.L_x_0:
[----:B------:R-:W-:-:S00]  /*0020*/  BRA `(.L_x_0) ;  /* 0xfffffffc00fc7947 */ /* 0x000fc0000383ffff */
[----:B------:R-:W-:-:S00]  /*0030*/  NOP ;  /* 0x0000000000007918 */ /* 0x000fc00000000000 */
        /* <DEDUP_REMOVED lines=12> */
.L_x_4:


//--------------------- .text._Z8kernel_3v        --------------------------
	.section	.text._Z8kernel_3v,"ax",@progbits
	.align	128
        .global         _Z8kernel_3v
        .type           _Z8kernel_3v,@function
        .size           _Z8kernel_3v,(.L_x_5 - _Z8kernel_3v)
        .other          _Z8kernel_3v,@"STO_CUDA_ENTRY STV_DEFAULT"
_Z8kernel_3v:
.text._Z8kernel_3v:
[----:B------:R-:W-:Y:S01]  /*0000*/  LDC R1, c[0x0][0x37c] ;  /* 0x0000df00ff017b82 */ /* 0x000fe20000000800 */
[----:B------:R-:W-:Y:S05]  /*0010*/  EXIT ;  /* 0x000000000000794d */ /* 0x000fea0003800000 */
.L_x_1:
        /* <DEDUP_REMOVED lines=14> */
.L_x_5:


//--------------------- .text._Z8kernel_2v        --------------------------
	.section	.text._Z8kernel_2v,"ax",@progbits
	.align	128
        .global         _Z8kernel_2v
        .type           _Z8kernel_2v,@function
        .size           _Z8kernel_2v,(.L_x_6 - _Z8kernel_2v)
        .other          _Z8kernel_2v,@"STO_CUDA_ENTRY STV_DEFAULT"
_Z8kernel_2v:
.text._Z8kernel_2v:
[----:B------:R-:W-:Y:S01]  /*0000*/  LDC R1, c[0x0][0x37c] ;  /* 0x0000df00ff017b82 */ /* 0x000fe20000000800 */
[----:B------:R-:W-:Y:S05]  /*0010*/  EXIT ;  /* 0x000000000000794d */ /* 0x000fea0003800000 */
.L_x_2:
        /* <DEDUP_REMOVED lines=14> */
.L_x_6:


//--------------------- .text._Z8kernel_1v        --------------------------
	.section	.text._Z8kernel_1v,"ax",@progbits
	.align	128
        .global         _Z8kernel_1v
        .type           _Z8kernel_1v,@function
        .size           _Z8kernel_1v,(.L_x_7 - _Z8kernel_1v)
        .other          _Z8kernel_1v,@"STO_CUDA_ENTRY STV_DEFAULT"
_Z8kernel_1v:
.text._Z8kernel_1v:
[----:B------:R-:W-:Y:S01]  /*0000*/  LDC R1, c[0x0][0x37c] ;  /* 0x0000df00ff017b82 */ /* 0x000fe20000000800 */
[----:B------:R-:W-:Y:S05]  /*0010*/  EXIT ;  /* 0x000000000000794d */ /* 0x000fea0003800000 */
.L_x_3:
        /* <DEDUP_REMOVED lines=14> */
.L_x_7:


//--------------------- .nv.shared.reserved.0     --------------------------
	.section	.nv.shared.reserved.0,"aw",@nobits
	.weak		__nv_reservedSMEM_offset_0_alias
	.size		__nv_reservedSMEM_offset_0_alias, 0, 64
	.other		__nv_reservedSMEM_offset_0_alias,@"STO_CUDA_RESERVED_SHARED STV_DEFAULT"
__nv_reservedSMEM_offset_0_alias:
	.zero		0
	.zero		64


//--------------------- .nv.constant0._Z8kernel_4v --------------------------
	.section	.nv.constant0._Z8kernel_4v,"a",@progbits
	.sectionflags	@""
	.align	4
.nv.constant0._Z8kernel_4v:
	.zero		896


//--------------------- .nv.constant0._Z8kernel_3v --------------------------
	.section	.nv.constant0._Z8kernel_3v,"a",@progbits
	.sectionflags	@""
	.align	4
.nv.constant0._Z8kernel_3v:
	.zero		896


//--------------------- .nv.constant0._Z8kernel_2v --------------------------
	.section	.nv.constant0._Z8kernel_2v,"a",@progbits
	.sectionflags	@""
	.align	4
.nv.constant0._Z8kernel_2v:
	.zero		896


//--------------------- .nv.constant0._Z8kernel_1v --------------------------
	.section	.nv.constant0._Z8kernel_1v,"a",@progbits
	.sectionflags	@""
	.align	4
.nv.constant0._Z8kernel_1v:
	.zero		896


//--------------------- SYMBOLS --------------------------

	.type		.nv.reservedSmem.offset0,@object
	.size		.nv.reservedSmem.offset0,0x4
